	.headerflags	@"EF_CUDA_TEXMODE_UNIFIED EF_CUDA_64BIT_ADDRESS EF_CUDA_ACCELERATORS EF_CUDA_SM90 EF_CUDA_VIRTUAL_SM(EF_CUDA_SM90)"
	.elftype	@"ET_EXEC"


//--------------------- .nv.info                  --------------------------
	.section	.nv.info,"",@"SHT_CUDA_INFO"
	.align	4


	//----- nvinfo : EIATTR_REGCOUNT
	.align		4
        /*0000*/ 	.byte	0x04, 0x2f
        /*0002*/ 	.short	(.L_1 - .L_0)
	.align		4
.L_0:
        /*0004*/ 	.word	index@(triton_poi_fused__prelu_kernel__unsafe_index_add_mul_sub_59)
        /*0008*/ 	.word	0x00000040


	//----- nvinfo : EIATTR_MIN_STACK_SIZE
	.align		4
.L_1:
        /*000c*/ 	.byte	0x04, 0x12
        /*000e*/ 	.short	(.L_3 - .L_2)
	.align		4
.L_2:
        /*0010*/ 	.word	index@(triton_poi_fused__prelu_kernel__unsafe_index_add_mul_sub_59)
        /*0014*/ 	.word	0x00000000


	//----- nvinfo : EIATTR_FRAME_SIZE
	.align		4
.L_3:
        /*0018*/ 	.byte	0x04, 0x11
        /*001a*/ 	.short	(.L_5 - .L_4)
	.align		4
.L_4:
        /*001c*/ 	.word	index@(triton_poi_fused__prelu_kernel__unsafe_index_add_mul_sub_59)
        /*0020*/ 	.word	0x00000000


	//----- nvinfo : EIATTR_MIN_STACK_SIZE
	.align		4
.L_5:
        /*0024*/ 	.byte	0x04, 0x12
        /*0026*/ 	.short	(.L_7 - .L_6)
	.align		4
.L_6:
        /*0028*/ 	.word	index@(triton_poi_fused__prelu_kernel__unsafe_index_add_mul_sub_59)
        /*002c*/ 	.word	0x00000000
.L_7:


//--------------------- .nv.info.triton_poi_fused__prelu_kernel__unsafe_index_add_mul_sub_59 --------------------------
	.section	.nv.info.triton_poi_fused__prelu_kernel__unsafe_index_add_mul_sub_59,"",@"SHT_CUDA_INFO"
	.sectionflags	@""
	.align	4


	//----- nvinfo : EIATTR_CUDA_API_VERSION
	.align		4
        /*0000*/ 	.byte	0x04, 0x37
        /*0002*/ 	.short	(.L_9 - .L_8)
.L_8:
        /*0004*/ 	.word	0x0000007c


	//----- nvinfo : EIATTR_KPARAM_INFO
	.align		4
.L_9:
        /*0008*/ 	.byte	0x04, 0x17
        /*000a*/ 	.short	(.L_11 - .L_10)
.L_10:
        /*000c*/ 	.word	0x00000000
        /*0010*/ 	.short	0x0009
        /*0012*/ 	.short	0x0048
        /*0014*/ 	.byte	0x00, 0xf0, 0x11, 0x00


	//----- nvinfo : EIATTR_KPARAM_INFO
	.align		4
.L_11:
        /*0018*/ 	.byte	0x04, 0x17
        /*001a*/ 	.short	(.L_13 - .L_12)
.L_12:
        /*001c*/ 	.word	0x00000000
        /*0020*/ 	.short	0x0008
        /*0022*/ 	.short	0x0040
        /*0024*/ 	.byte	0x00, 0xf4, 0x21, 0x00


	//----- nvinfo : EIATTR_KPARAM_INFO
	.align		4
.L_13:
        /*0028*/ 	.byte	0x04, 0x17
        /*002a*/ 	.short	(.L_15 - .L_14)
.L_14:
        /*002c*/ 	.word	0x00000000
        /*0030*/ 	.short	0x0007
        /*0032*/ 	.short	0x0038
        /*0034*/ 	.byte	0x00, 0xf4, 0x21, 0x00


	//----- nvinfo : EIATTR_KPARAM_INFO
	.align		4
.L_15:
        /*0038*/ 	.byte	0x04, 0x17
        /*003a*/ 	.short	(.L_17 - .L_16)
.L_16:
        /*003c*/ 	.word	0x00000000
        /*0040*/ 	.short	0x0006
        /*0042*/ 	.short	0x0030
        /*0044*/ 	.byte	0x00, 0xf4, 0x21, 0x00


	//----- nvinfo : EIATTR_KPARAM_INFO
	.align		4
.L_17:
        /*0048*/ 	.byte	0x04, 0x17
        /*004a*/ 	.short	(.L_19 - .L_18)
.L_18:
        /*004c*/ 	.word	0x00000000
        /*0050*/ 	.short	0x0005
        /*0052*/ 	.short	0x0028
        /*0054*/ 	.byte	0x00, 0xf4, 0x21, 0x00


	//----- nvinfo : EIATTR_KPARAM_INFO
	.align		4
.L_19:
        /*0058*/ 	.byte	0x04, 0x17
        /*005a*/ 	.short	(.L_21 - .L_20)
.L_20:
        /*005c*/ 	.word	0x00000000
        /*0060*/ 	.short	0x0004
        /*0062*/ 	.short	0x0020
        /*0064*/ 	.byte	0x00, 0xf4, 0x21, 0x00


	//----- nvinfo : EIATTR_KPARAM_INFO
	.align		4
.L_21:
        /*0068*/ 	.byte	0x04, 0x17
        /*006a*/ 	.short	(.L_23 - .L_22)
.L_22:
        /*006c*/ 	.word	0x00000000
        /*0070*/ 	.short	0x0003
        /*0072*/ 	.short	0x0018
        /*0074*/ 	.byte	0x00, 0xf4, 0x21, 0x00


	//----- nvinfo : EIATTR_KPARAM_INFO
	.align		4
.L_23:
        /*0078*/ 	.byte	0x04, 0x17
        /*007a*/ 	.short	(.L_25 - .L_24)
.L_24:
        /*007c*/ 	.word	0x00000000
        /*0080*/ 	.short	0x0002
        /*0082*/ 	.short	0x0010
        /*0084*/ 	.byte	0x00, 0xf4, 0x21, 0x00


	//----- nvinfo : EIATTR_KPARAM_INFO
	.align		4
.L_25:
        /*0088*/ 	.byte	0x04, 0x17
        /*008a*/ 	.short	(.L_27 - .L_26)
.L_26:
        /*008c*/ 	.word	0x00000000
        /*0090*/ 	.short	0x0001
        /*0092*/ 	.short	0x0008
        /*0094*/ 	.byte	0x00, 0xf4, 0x21, 0x00


	//----- nvinfo : EIATTR_KPARAM_INFO
	.align		4
.L_27:
        /*0098*/ 	.byte	0x04, 0x17
        /*009a*/ 	.short	(.L_29 - .L_28)
.L_28:
        /*009c*/ 	.word	0x00000000
        /*00a0*/ 	.short	0x0000
        /*00a2*/ 	.short	0x0000
        /*00a4*/ 	.byte	0x00, 0xf4, 0x21, 0x00


	//----- nvinfo : EIATTR_SPARSE_MMA_MASK
	.align		4
.L_29:
        /*00a8*/ 	.byte	0x03, 0x50
        /*00aa*/ 	.short	0x0000


	//----- nvinfo : EIATTR_MAXREG_COUNT
	.align		4
        /*00ac*/ 	.byte	0x03, 0x1b
        /*00ae*/ 	.short	0x00ff


	//----- nvinfo : EIATTR_EXIT_INSTR_OFFSETS
	.align		4
        /*00b0*/ 	.byte	0x04, 0x1c
        /*00b2*/ 	.short	(.L_31 - .L_30)


	//   ....[0]....
.L_30:
        /*00b4*/ 	.word	0x00001870


	//----- nvinfo : EIATTR_REQNTID
	.align		4
.L_31:
        /*00b8*/ 	.byte	0x04, 0x10
        /*00ba*/ 	.short	(.L_33 - .L_32)
.L_32:
        /*00bc*/ 	.word	0x00000080
        /*00c0*/ 	.word	0x00000001
        /*00c4*/ 	.word	0x00000001


	//----- nvinfo : EIATTR_CBANK_PARAM_SIZE
	.align		4
.L_33:
        /*00c8*/ 	.byte	0x03, 0x19
        /*00ca*/ 	.short	0x004c


	//----- nvinfo : EIATTR_PARAM_CBANK
	.align		4
        /*00cc*/ 	.byte	0x04, 0x0a
        /*00ce*/ 	.short	(.L_35 - .L_34)
	.align		4
.L_34:
        /*00d0*/ 	.word	index@(.nv.constant0.triton_poi_fused__prelu_kernel__unsafe_index_add_mul_sub_59)
        /*00d4*/ 	.short	0x0210
        /*00d6*/ 	.short	0x004c


	//----- nvinfo : EIATTR_SW_WAR
	.align		4
.L_35:
        /*00d8*/ 	.byte	0x04, 0x36
        /*00da*/ 	.short	(.L_37 - .L_36)
.L_36:
        /*00dc*/ 	.word	0x00000008
.L_37:


//--------------------- .nv.callgraph             --------------------------
	.section	.nv.callgraph,"",@"SHT_CUDA_CALLGRAPH"
	.align	4
	.sectionentsize	8
	.align		4
        /*0000*/ 	.word	0x00000000
	.align		4
        /*0004*/ 	.word	0xffffffff
	.align		4
        /*0008*/ 	.word	0x00000000
	.align		4
        /*000c*/ 	.word	0xfffffffe
	.align		4
        /*0010*/ 	.word	0x00000000
	.align		4
        /*0014*/ 	.word	0xfffffffd
	.align		4
        /*0018*/ 	.word	0x00000000
	.align		4
        /*001c*/ 	.word	0xfffffffc


//--------------------- .text.triton_poi_fused__prelu_kernel__unsafe_index_add_mul_sub_59 --------------------------
	.section	.text.triton_poi_fused__prelu_kernel__unsafe_index_add_mul_sub_59,"ax",@progbits
	.align	128
        .global         triton_poi_fused__prelu_kernel__unsafe_index_add_mul_sub_59
        .type           triton_poi_fused__prelu_kernel__unsafe_index_add_mul_sub_59,@function
        .size           triton_poi_fused__prelu_kernel__unsafe_index_add_mul_sub_59,(.L_x_1 - triton_poi_fused__prelu_kernel__unsafe_index_add_mul_sub_59)
        .other          triton_poi_fused__prelu_kernel__unsafe_index_add_mul_sub_59,@"STO_CUDA_ENTRY STV_DEFAULT"
triton_poi_fused__prelu_kernel__unsafe_index_add_mul_sub_59:
.text.triton_poi_fused__prelu_kernel__unsafe_index_add_mul_sub_59:
[----:B------:R-:W-:Y:S01]  /*0000*/  LDC R1, c[0x0][0x28] ;  /* 0x00000a00ff017b82 */ /* 0x000fe20000000800 */
[----:B------:R-:W1:Y:S07]  /*0010*/  S2R R0, SR_TID.X ;  /* 0x0000000000007919 */ /* 0x000e6e0000002100 */
[----:B------:R-:W2:Y:S01]  /*0020*/  LDC.64 R36, c[0x0][0x218] ;  /* 0x00008600ff247b82 */ /* 0x000ea20000000a00 */
[----:B------:R-:W-:Y:S01]  /*0030*/  ULDC.64 UR4, c[0x0][0x208] ;  /* 0x0000820000047ab9 */ /* 0x000fe20000000a00 */
[----:B------:R-:W-:Y:S01]  /*0040*/  ULDC.64 UR6, c[0x0][0x228] ;  /* 0x00008a0000067ab9 */ /* 0x000fe20000000a00 */
[----:B------:R-:W3:Y:S05]  /*0050*/  S2R R7, SR_CTAID.X ;  /* 0x0000000000077919 */ /* 0x000eea0000002500 */
[----:B------:R-:W4:Y:S08]  /*0060*/  LDC.64 R8, c[0x0][0x220] ;  /* 0x00008800ff087b82 */ /* 0x000f300000000a00 */
[----:B------:R-:W5:Y:S08]  /*0070*/  LDC.64 R16, c[0x0][0x238] ;  /* 0x00008e00ff107b82 */ /* 0x000f700000000a00 */
[----:B------:R-:W2:Y:S01]  /*0080*/  LDC.64 R28, c[0x0][0x248] ;  /* 0x00009200ff1c7b82 */ /* 0x000ea20000000a00 */
[----:B-1----:R-:W-:Y:S01]  /*0090*/  IMAD.SHL.U32 R0, R0, 0x4, RZ ;  /* 0x0000000400007824 */ /* 0x002fe200078e00ff */
[----:B---3--:R-:W-:-:S04]  /*00a0*/  SHF.R.S32.HI R33, RZ, 0x15, R7 ;  /* 0x00000015ff217819 */ /* 0x008fc80000011407 */
[----:B------:R-:W-:Y:S02]  /*00b0*/  LOP3.LUT R0, R0, 0x1fc, RZ, 0xc0, !PT ;  /* 0x000001fc00007812 */ /* 0x000fe400078ec0ff */
[----:B------:R-:W-:-:S03]  /*00c0*/  SGXT R33, R33, 0x1 ;  /* 0x000000012121781a */ /* 0x000fc60000000200 */
[----:B------:R-:W-:-:S04]  /*00d0*/  IMAD R4, R7, 0x400, R0 ;  /* 0x0000040007047824 */ /* 0x000fc800078e0200 */
[----:B------:R-:W-:Y:S01]  /*00e0*/  VIADD R6, R4, 0x2 ;  /* 0x0000000204067836 */ /* 0x000fe20000000000 */
[----:B------:R-:W-:-:S04]  /*00f0*/  SHF.R.S32.HI R3, RZ, 0x1f, R4 ;  /* 0x0000001fff037819 */ /* 0x000fc80000011404 */
[----:B------:R-:W-:-:S04]  /*0100*/  LEA.HI R5, R3, R4, RZ, 0x5 ;  /* 0x0000000403057211 */ /* 0x000fc800078f28ff */
[----:B------:R-:W-:Y:S02]  /*0110*/  SHF.R.S32.HI R0, RZ, 0x5, R5 ;  /* 0x00000005ff007819 */ /* 0x000fe40000011405 */
[----:B------:R-:W-:Y:S02]  /*0120*/  LOP3.LUT R5, R5, 0xffffffe0, RZ, 0xc0, !PT ;  /* 0xffffffe005057812 */ /* 0x000fe400078ec0ff */
[----:B------:R-:W-:-:S04]  /*0130*/  LEA.HI R2, R0, R0, RZ, 0x5 ;  /* 0x0000000000027211 */ /* 0x000fc800078f28ff */
[----:B------:R-:W-:-:S04]  /*0140*/  LOP3.LUT R3, R2, 0xffffffe0, RZ, 0xc0, !PT ;  /* 0xffffffe002037812 */ /* 0x000fc800078ec0ff */
[----:B------:R-:W-:-:S05]  /*0150*/  IADD3 R0, R0, -R3, RZ ;  /* 0x8000000300007210 */ /* 0x000fca0007ffe0ff */
[----:B--2---:R-:W-:Y:S01]  /*0160*/  IMAD.WIDE R2, R0, 0x8, R36 ;  /* 0x0000000800027825 */ /* 0x004fe200078e0224 */
[----:B------:R-:W-:-:S03]  /*0170*/  LEA.HI R7, R33, R6, RZ, 0x5 ;  /* 0x0000000621077211 */ /* 0x000fc600078f28ff */
[----:B------:R-:W-:Y:S02]  /*0180*/  IMAD.IADD R22, R4, 0x1, -R5 ;  /* 0x0000000104167824 */ /* 0x000fe400078e0a05 */
[----:B------:R-:W2:Y:S01]  /*0190*/  LDG.E.EL.64 R2, desc[UR4][R2.64] ;  /* 0x0000000402027981 */ /* 0x000ea2000c2e1b00 */
[----:B------:R-:W-:Y:S01]  /*01a0*/  LOP3.LUT R7, R7, 0xffffffe0, RZ, 0xc0, !PT ;  /* 0xffffffe007077812 */ /* 0x000fe200078ec0ff */
[----:B----4-:R-:W-:-:S03]  /*01b0*/  IMAD.WIDE R24, R22, 0x8, R8 ;  /* 0x0000000816187825 */ /* 0x010fc600078e0208 */
[----:B------:R-:W-:-:S03]  /*01c0*/  IADD3 R7, R6, -R7, RZ ;  /* 0x8000000706077210 */ /* 0x000fc60007ffe0ff */
[----:B------:R-:W3:Y:S02]  /*01d0*/  LDG.E.EL.128 R24, desc[UR4][R24.64] ;  /* 0x0000000418187981 */ /* 0x000ee4000c2e1d00 */
[----:B------:R-:W-:-:S06]  /*01e0*/  IMAD.WIDE R8, R7, 0x8, R8 ;  /* 0x0000000807087825 */ /* 0x000fcc00078e0208 */
[----:B------:R-:W4:Y:S01]  /*01f0*/  LDG.E.EL.128 R8, desc[UR4][R8.64] ;  /* 0x0000000408087981 */ /* 0x000f22000c2e1d00 */
[----:B-----5:R-:W-:-:S06]  /*0200*/  IMAD.WIDE R12, R22, 0x8, R16 ;  /* 0x00000008160c7825 */ /* 0x020fcc00078e0210 */
[----:B------:R-:W5:Y:S01]  /*0210*/  LDG.E.EL.128 R12, desc[UR4][R12.64] ;  /* 0x000000040c0c7981 */ /* 0x000f62000c2e1d00 */
[----:B------:R-:W-:-:S06]  /*0220*/  IMAD.WIDE R16, R7, 0x8, R16 ;  /* 0x0000000807107825 */ /* 0x000fcc00078e0210 */
[----:B------:R-:W5:Y:S01]  /*0230*/  LDG.E.EL.128 R16, desc[UR4][R16.64] ;  /* 0x0000000410107981 */ /* 0x000f62000c2e1d00 */
[----:B0-----:R-:W-:-:S06]  /*0240*/  IMAD.WIDE R38, R0, 0x8, R28 ;  /* 0x0000000800267825 */ /* 0x001fcc00078e021c */
[----:B------:R-:W5:Y:S01]  /*0250*/  LDG.E.EL.64 R38, desc[UR4][R38.64] ;  /* 0x0000000426267981 */ /* 0x000f62000c2e1b00 */
[----:B------:R-:W-:-:S04]  /*0260*/  LEA.HI R7, R33, R4, RZ, 0xa ;  /* 0x0000000421077211 */ /* 0x000fc800078f50ff */
[----:B------:R-:W-:-:S05]  /*0270*/  SHF.R.S32.HI R7, RZ, 0xa, R7 ;  /* 0x0000000aff077819 */ /* 0x000fca0000011407 */
[----:B------:R-:W-:-:S05]  /*0280*/  IMAD.HI R5, R7, 0x2aaaaaab, RZ ;  /* 0x2aaaaaab07057827 */ /* 0x000fca00078e02ff */
[----:B------:R-:W-:Y:S02]  /*0290*/  SHF.R.U32.HI R6, RZ, 0x1f, R5 ;  /* 0x0000001fff067819 */ /* 0x000fe40000011605 */
[----:B--2---:R-:W-:-:S04]  /*02a0*/  SHF.R.U32.HI R21, RZ, 0x1b, R3 ;  /* 0x0000001bff157819 */ /* 0x004fc80000011603 */
[----:B------:R-:W-:-:S04]  /*02b0*/  LOP3.LUT R21, R21, 0x10, RZ, 0xc0, !PT ;  /* 0x0000001015157812 */ /* 0x000fc800078ec0ff */
[----:B------:R-:W-:Y:S02]  /*02c0*/  IADD3 R30, P0, R2, R21, RZ ;  /* 0x00000015021e7210 */ /* 0x000fe40007f1e0ff */
[----:B---3--:R-:W-:Y:S02]  /*02d0*/  SHF.R.U32.HI R20, RZ, 0x19, R27 ;  /* 0x00000019ff147819 */ /* 0x008fe4000001161b */
[----:B------:R-:W-:Y:S01]  /*02e0*/  LEA.HI R2, R5, R6, RZ, 0x1e ;  /* 0x0000000605027211 */ /* 0x000fe200078ff0ff */
[----:B------:R-:W-:Y:S01]  /*02f0*/  IMAD.X R5, RZ, RZ, R3, P0 ;  /* 0x000000ffff057224 */ /* 0x000fe200000e0603 */
[----:B------:R-:W-:Y:S02]  /*0300*/  SHF.R.U32.HI R23, RZ, 0x19, R25 ;  /* 0x00000019ff177819 */ /* 0x000fe40000011619 */
[----:B------:R-:W-:Y:S02]  /*0310*/  LEA R3, P1, R26, UR6, 0x2 ;  /* 0x000000061a037c11 */ /* 0x000fe4000f8210ff */
[----:B------:R-:W-:-:S02]  /*0320*/  LOP3.LUT R20, R20, 0x40, RZ, 0xc0, !PT ;  /* 0x0000004014147812 */ /* 0x000fc400078ec0ff */
[----:B------:R-:W-:Y:S02]  /*0330*/  LEA R6, P0, R24, UR6, 0x2 ;  /* 0x0000000618067c11 */ /* 0x000fe4000f8010ff */
[----:B------:R-:W-:Y:S02]  /*0340*/  LOP3.LUT R23, R23, 0x40, RZ, 0xc0, !PT ;  /* 0x0000004017177812 */ /* 0x000fe400078ec0ff */
[----:B------:R-:W-:Y:S02]  /*0350*/  LEA.HI.X R26, R26, UR7, R27, 0x2, P1 ;  /* 0x000000071a1a7c11 */ /* 0x000fe400088f141b */
[----:B------:R-:W-:Y:S02]  /*0360*/  IADD3 R20, P1, R20, R3, RZ ;  /* 0x0000000314147210 */ /* 0x000fe40007f3e0ff */
[----:B----4-:R-:W-:Y:S02]  /*0370*/  SHF.R.U32.HI R3, RZ, 0x19, R9 ;  /* 0x00000019ff037819 */ /* 0x010fe40000011609 */
[----:B------:R-:W-:-:S02]  /*0380*/  LEA.HI.X R25, R24, UR7, R25, 0x2, P0 ;  /* 0x0000000718197c11 */ /* 0x000fc400080f1419 */
[----:B------:R-:W-:Y:S02]  /*0390*/  IADD3 R23, P0, R23, R6, RZ ;  /* 0x0000000617177210 */ /* 0x000fe40007f1e0ff */
[----:B------:R-:W-:Y:S02]  /*03a0*/  LEA R24, P2, R8, UR6, 0x2 ;  /* 0x0000000608187c11 */ /* 0x000fe4000f8410ff */
[----:B------:R-:W-:Y:S02]  /*03b0*/  LEA R6, P3, R10, UR6, 0x2 ;  /* 0x000000060a067c11 */ /* 0x000fe4000f8610ff */
[----:B------:R-:W-:Y:S02]  /*03c0*/  LOP3.LUT R3, R3, 0x40, RZ, 0xc0, !PT ;  /* 0x0000004003037812 */ /* 0x000fe400078ec0ff */
[----:B------:R-:W-:Y:S02]  /*03d0*/  SHF.R.U32.HI R21, RZ, 0x19, R11 ;  /* 0x00000019ff157819 */ /* 0x000fe4000001160b */
[----:B------:R-:W-:-:S02]  /*03e0*/  LEA.HI.X R8, R8, UR7, R9, 0x2, P2 ;  /* 0x0000000708087c11 */ /* 0x000fc400090f1409 */
[----:B------:R-:W-:Y:S01]  /*03f0*/  LEA.HI.X R9, R10, UR7, R11, 0x2, P3 ;  /* 0x000000070a097c11 */ /* 0x000fe200098f140b */
[----:B------:R-:W-:Y:S01]  /*0400*/  IMAD.X R11, RZ, RZ, R26, P1 ;  /* 0x000000ffff0b7224 */ /* 0x000fe200008e061a */
[----:B------:R-:W-:Y:S01]  /*0410*/  IADD3 R10, P2, R3, R24, RZ ;  /* 0x00000018030a7210 */ /* 0x000fe20007f5e0ff */
[----:B------:R-:W-:Y:S01]  /*0420*/  IMAD.X R24, RZ, RZ, R25, P0 ;  /* 0x000000ffff187224 */ /* 0x000fe200000e0619 */
[----:B------:R-:W-:Y:S01]  /*0430*/  LOP3.LUT R21, R21, 0x40, RZ, 0xc0, !PT ;  /* 0x0000004015157812 */ /* 0x000fe200078ec0ff */
[----:B------:R-:W-:Y:S01]  /*0440*/  IMAD.SHL.U32 R26, R7, 0x100, RZ ;  /* 0x00000100071a7824 */ /* 0x000fe200078e00ff */
[C---:B------:R-:W-:Y:S01]  /*0450*/  SHF.L.U64.HI R25, R30.reuse, 0x6, R5 ;  /* 0x000000061e197819 */ /* 0x040fe20000010205 */
[----:B------:R-:W-:Y:S01]  /*0460*/  IMAD.X R8, RZ, RZ, R8, P2 ;  /* 0x000000ffff087224 */ /* 0x000fe200010e0608 */
[----:B------:R-:W-:Y:S01]  /*0470*/  SHF.L.U32 R30, R30, 0x6, RZ ;  /* 0x000000061e1e7819 */ /* 0x000fe200000006ff */
[----:B------:R-:W-:Y:S01]  /*0480*/  IMAD R7, R2, -0x18, R7 ;  /* 0xffffffe802077824 */ /* 0x000fe200078e0207 */
[----:B------:R-:W-:-:S02]  /*0490*/  IADD3 R21, P3, R21, R6, RZ ;  /* 0x0000000615157210 */ /* 0x000fc40007f7e0ff */
[----:B------:R-:W-:Y:S02]  /*04a0*/  IADD3 R34, P1, R20, R30, RZ ;  /* 0x0000001e14227210 */ /* 0x000fe40007f3e0ff */
[----:B------:R-:W-:Y:S02]  /*04b0*/  IADD3.X R9, RZ, R9, RZ, P3, !PT ;  /* 0x00000009ff097210 */ /* 0x000fe40001ffe4ff */
[----:B------:R-:W-:Y:S01]  /*04c0*/  IADD3 R44, P0, R30, R23, RZ ;  /* 0x000000171e2c7210 */ /* 0x000fe20007f1e0ff */
[----:B------:R-:W-:Y:S01]  /*04d0*/  IMAD.X R35, R11, 0x1, R25, P1 ;  /* 0x000000010b237824 */ /* 0x000fe200008e0619 */
[----:B------:R-:W-:Y:S02]  /*04e0*/  IADD3 R40, P3, R21, R30, RZ ;  /* 0x0000001e15287210 */ /* 0x000fe40007f7e0ff */
[----:B-----5:R-:W-:Y:S01]  /*04f0*/  SHF.R.U32.HI R27, RZ, 0x19, R13 ;  /* 0x00000019ff1b7819 */ /* 0x020fe2000001160d */
[----:B------:R-:W-:Y:S01]  /*0500*/  IMAD.X R45, R25, 0x1, R24, P0 ;  /* 0x00000001192d7824 */ /* 0x000fe200000e0618 */
[----:B------:R-:W-:Y:S01]  /*0510*/  IADD3 R42, P2, R10, R30, RZ ;  /* 0x0000001e0a2a7210 */ /* 0x000fe20007f5e0ff */
[----:B------:R-:W-:Y:S01]  /*0520*/  IMAD.X R41, R9, 0x1, R25, P3 ;  /* 0x0000000109297824 */ /* 0x000fe200018e0619 */
[----:B------:R-:W-:Y:S01]  /*0530*/  LEA R48, P0, R12, UR6, 0x2 ;  /* 0x000000060c307c11 */ /* 0x000fe2000f8010ff */
[----:B------:R-:W-:Y:S01]  /*0540*/  IMAD.WIDE R34, R26, 0x4, R34 ;  /* 0x000000041a227825 */ /* 0x000fe200078e0222 */
[----:B------:R-:W-:-:S02]  /*0550*/  SHF.R.U32.HI R31, RZ, 0x19, R15 ;  /* 0x00000019ff1f7819 */ /* 0x000fc4000001160f */
[----:B------:R-:W-:Y:S01]  /*0560*/  LOP3.LUT R27, R27, 0x40, RZ, 0xc0, !PT ;  /* 0x000000401b1b7812 */ /* 0x000fe200078ec0ff */
[----:B------:R-:W-:Y:S01]  /*0570*/  IMAD.WIDE R40, R26, 0x4, R40 ;  /* 0x000000041a287825 */ /* 0x000fe200078e0228 */
[----:B------:R-:W-:Y:S01]  /*0580*/  IADD3.X R43, R8, R25, RZ, P2, !PT ;  /* 0x00000019082b7210 */ /* 0x000fe200017fe4ff */
[----:B------:R0:W2:Y:S01]  /*0590*/  LDG.E.EL R2, desc[UR4][R34.64] ;  /* 0x0000000422027981 */ /* 0x0000a2000c2e1900 */
[----:B------:R-:W-:Y:S01]  /*05a0*/  LEA R32, P1, R14, UR6, 0x2 ;  /* 0x000000060e207c11 */ /* 0x000fe2000f8210ff */
[----:B------:R-:W-:Y:S01]  /*05b0*/  IMAD.WIDE R44, R26, 0x4, R44 ;  /* 0x000000041a2c7825 */ /* 0x000fe200078e022c */
[----:B------:R-:W-:Y:S01]  /*05c0*/  LEA.HI.X R13, R12, UR7, R13, 0x2, P0 ;  /* 0x000000070c0d7c11 */ /* 0x000fe200080f140d */
[----:B------:R1:W3:Y:S01]  /*05d0*/  LDG.E.EL R6, desc[UR4][R40.64] ;  /* 0x0000000428067981 */ /* 0x0002e2000c2e1900 */
[----:B------:R-:W-:Y:S01]  /*05e0*/  LOP3.LUT R31, R31, 0x40, RZ, 0xc0, !PT ;  /* 0x000000401f1f7812 */ /* 0x000fe200078ec0ff */
[----:B------:R-:W-:Y:S01]  /*05f0*/  IMAD.WIDE R42, R26, 0x4, R42 ;  /* 0x000000041a2a7825 */ /* 0x000fe200078e022a */
[----:B------:R-:W-:Y:S01]  /*0600*/  SHF.R.U32.HI R49, RZ, 0x19, R17 ;  /* 0x00000019ff317819 */ /* 0x000fe20000011611 */
[----:B------:R4:W5:Y:S01]  /*0610*/  LDG.E.EL R5, desc[UR4][R44.64] ;  /* 0x000000042c057981 */ /* 0x000962000c2e1900 */
[----:B0-----:R-:W-:-:S02]  /*0620*/  IADD3 R35, P0, R27, R48, RZ ;  /* 0x000000301b237210 */ /* 0x001fc40007f1e0ff */
[----:B------:R-:W-:Y:S01]  /*0630*/  SHF.R.U32.HI R47, RZ, 0x19, R19 ;  /* 0x00000019ff2f7819 */ /* 0x000fe20000011613 */
[----:B------:R0:W2:Y:S01]  /*0640*/  LDG.E.EL R3, desc[UR4][R42.64] ;  /* 0x000000042a037981 */ /* 0x0000a2000c2e1900 */
[----:B------:R-:W-:Y:S02]  /*0650*/  LEA.HI.X R46, R14, UR7, R15, 0x2, P1 ;  /* 0x000000070e2e7c11 */ /* 0x000fe400088f140f */
[----:B------:R-:W-:Y:S02]  /*0660*/  IADD3 R31, P1, R31, R32, RZ ;  /* 0x000000201f1f7210 */ /* 0x000fe40007f3e0ff */
[----:B-1----:R-:W-:Y:S02]  /*0670*/  IADD3.X R40, RZ, R13, RZ, P0, !PT ;  /* 0x0000000dff287210 */ /* 0x002fe400007fe4ff */
[----:B------:R-:W-:Y:S02]  /*0680*/  LEA R32, P2, R16, UR6, 0x2 ;  /* 0x0000000610207c11 */ /* 0x000fe4000f8410ff */
[----:B------:R-:W-:-:S02]  /*0690*/  LEA R12, P3, R18, UR6, 0x2 ;  /* 0x00000006120c7c11 */ /* 0x000fc4000f8610ff */
[----:B------:R-:W-:Y:S02]  /*06a0*/  IADD3 R14, P0, R35, R30, RZ ;  /* 0x0000001e230e7210 */ /* 0x000fe40007f1e0ff */
[----:B------:R-:W-:Y:S02]  /*06b0*/  LOP3.LUT R49, R49, 0x40, RZ, 0xc0, !PT ;  /* 0x0000004031317812 */ /* 0x000fe400078ec0ff */
[----:B------:R-:W-:Y:S01]  /*06c0*/  LOP3.LUT R47, R47, 0x40, RZ, 0xc0, !PT ;  /* 0x000000402f2f7812 */ /* 0x000fe200078ec0ff */
[----:B------:R-:W-:Y:S01]  /*06d0*/  IMAD.X R15, R40, 0x1, R25, P0 ;  /* 0x00000001280f7824 */ /* 0x000fe200000e0619 */
[----:B----4-:R-:W-:Y:S02]  /*06e0*/  LEA.HI.X R44, R16, UR7, R17, 0x2, P2 ;  /* 0x00000007102c7c11 */ /* 0x010fe400090f1411 */
[----:B0-----:R-:W-:Y:S02]  /*06f0*/  LEA.HI.X R42, R18, UR7, R19, 0x2, P3 ;  /* 0x00000007122a7c11 */ /* 0x001fe400098f1413 */
[----:B------:R-:W-:-:S02]  /*0700*/  IADD3 R49, P2, R49, R32, RZ ;  /* 0x0000002031317210 */ /* 0x000fc40007f5e0ff */
[----:B------:R-:W-:Y:S01]  /*0710*/  IADD3 R47, P3, R47, R12, RZ ;  /* 0x0000000c2f2f7210 */ /* 0x000fe20007f7e0ff */
[----:B------:R-:W-:Y:S01]  /*0720*/  IMAD.X R46, RZ, RZ, R46, P1 ;  /* 0x000000ffff2e7224 */ /* 0x000fe200008e062e */
[----:B------:R-:W-:Y:S02]  /*0730*/  IADD3 R12, P0, R31, R30, RZ ;  /* 0x0000001e1f0c7210 */ /* 0x000fe40007f1e0ff */
[----:B------:R-:W-:Y:S01]  /*0740*/  IADD3.X R44, RZ, R44, RZ, P2, !PT ;  /* 0x0000002cff2c7210 */ /* 0x000fe200017fe4ff */
[----:B------:R-:W-:Y:S01]  /*0750*/  IMAD.X R42, RZ, RZ, R42, P3 ;  /* 0x000000ffff2a7224 */ /* 0x000fe200018e062a */
[----:B------:R-:W-:Y:S01]  /*0760*/  IADD3 R18, P2, R47, R30, RZ ;  /* 0x0000001e2f127210 */ /* 0x000fe20007f5e0ff */
[----:B------:R-:W-:Y:S01]  /*0770*/  IMAD.X R13, R46, 0x1, R25, P0 ;  /* 0x000000012e0d7824 */ /* 0x000fe200000e0619 */
[----:B------:R-:W-:Y:S02]  /*0780*/  SHF.R.U32.HI R17, RZ, 0x1b, R39 ;  /* 0x0000001bff117819 */ /* 0x000fe40000011627 */
[----:B------:R-:W-:Y:S01]  /*0790*/  IADD3 R60, P1, R49, R30, RZ ;  /* 0x0000001e313c7210 */ /* 0x000fe20007f3e0ff */
[----:B------:R-:W-:-:S02]  /*07a0*/  IMAD.X R19, R42, 0x1, R25, P2 ;  /* 0x000000012a137824 */ /* 0x000fc400010e0619 */
[C---:B------:R-:W-:Y:S01]  /*07b0*/  IMAD.WIDE R12, R26.reuse, 0x4, R12 ;  /* 0x000000041a0c7825 */ /* 0x040fe200078e020c */
[----:B------:R-:W-:Y:S02]  /*07c0*/  LOP3.LUT R17, R17, 0x10, RZ, 0xc0, !PT ;  /* 0x0000001011117812 */ /* 0x000fe400078ec0ff */
[----:B------:R-:W-:Y:S01]  /*07d0*/  IADD3.X R61, R44, R25, RZ, P1, !PT ;  /* 0x000000192c3d7210 */ /* 0x000fe20000ffe4ff */
[----:B------:R-:W-:Y:S01]  /*07e0*/  IMAD.WIDE R18, R26, 0x4, R18 ;  /* 0x000000041a127825 */ /* 0x000fe200078e0212 */
[----:B------:R-:W-:Y:S01]  /*07f0*/  IADD3 R25, P0, R38, R17, RZ ;  /* 0x0000001126197210 */ /* 0x000fe20007f1e0ff */
[----:B------:R0:W4:Y:S04]  /*0800*/  LDG.E.EL R13, desc[UR4][R12.64] ;  /* 0x000000040c0d7981 */ /* 0x000128000c2e1900 */
[----:B------:R1:W2:Y:S01]  /*0810*/  LDG.E.EL R19, desc[UR4][R18.64] ;  /* 0x0000000412137981 */ /* 0x0002a2000c2e1900 */
[----:B------:R-:W-:Y:S01]  /*0820*/  IMAD.X R16, RZ, RZ, R39, P0 ;  /* 0x000000ffff107224 */ /* 0x000fe200000e0627 */
[----:B0-----:R-:W-:-:S02]  /*0830*/  IADD3 R12, R4, 0x200, RZ ;  /* 0x00000200040c7810 */ /* 0x001fc40007ffe0ff */
[----:B------:R-:W-:Y:S02]  /*0840*/  SHF.L.U32 R38, R25, 0x6, RZ ;  /* 0x0000000619267819 */ /* 0x000fe400000006ff */
[----:B-1----:R-:W-:Y:S01]  /*0850*/  LEA.HI R18, R33, R12, RZ, 0x5 ;  /* 0x0000000c21127211 */ /* 0x002fe200078f28ff */
[----:B------:R-:W-:Y:S01]  /*0860*/  IMAD.WIDE R14, R26, 0x4, R14 ;  /* 0x000000041a0e7825 */ /* 0x000fe200078e020e */
[----:B------:R-:W-:Y:S02]  /*0870*/  SHF.L.U64.HI R25, R25, 0x6, R16 ;  /* 0x0000000619197819 */ /* 0x000fe40000010210 */
[----:B------:R-:W-:Y:S02]  /*0880*/  SHF.R.S32.HI R18, RZ, 0x5, R18 ;  /* 0x00000005ff127819 */ /* 0x000fe40000011412 */
[----:B------:R-:W-:Y:S01]  /*0890*/  IADD3 R50, P6, R38, R23, RZ ;  /* 0x0000001726327210 */ /* 0x000fe20007fde0ff */
[----:B------:R0:W2:Y:S01]  /*08a0*/  LDG.E.EL R32, desc[UR4][R14.64] ;  /* 0x000000040e207981 */ /* 0x0000a2000c2e1900 */
[----:B------:R-:W-:-:S02]  /*08b0*/  LEA.HI R30, R18, R18, RZ, 0x5 ;  /* 0x00000012121e7211 */ /* 0x000fc400078f28ff */
[----:B------:R-:W-:Y:S01]  /*08c0*/  IADD3 R56, P5, R38, R20, RZ ;  /* 0x0000001426387210 */ /* 0x000fe20007fbe0ff */
[----:B------:R-:W-:Y:S01]  /*08d0*/  IMAD.X R51, R25, 0x1, R24, P6 ;  /* 0x0000000119337824 */ /* 0x000fe200030e0618 */
[----:B------:R-:W-:Y:S02]  /*08e0*/  IADD3 R52, P4, R38, R10, RZ ;  /* 0x0000000a26347210 */ /* 0x000fe40007f9e0ff */
[----:B------:R-:W-:Y:S02]  /*08f0*/  IADD3 R54, P2, R38, R35, RZ ;  /* 0x0000002326367210 */ /* 0x000fe40007f5e0ff */
[----:B------:R-:W-:Y:S02]  /*0900*/  IADD3 R16, P1, R38, R31, RZ ;  /* 0x0000001f26107210 */ /* 0x000fe40007f3e0ff */
[----:B0-----:R-:W-:Y:S02]  /*0910*/  IADD3 R14, P3, R38, R21, RZ ;  /* 0x00000015260e7210 */ /* 0x001fe40007f7e0ff */
[----:B------:R-:W-:-:S02]  /*0920*/  IADD3 R58, P0, R38, R49, RZ ;  /* 0x00000031263a7210 */ /* 0x000fc40007f1e0ff */
[----:B------:R-:W-:Y:S02]  /*0930*/  IADD3 R38, P6, R38, R47, RZ ;  /* 0x0000002f26267210 */ /* 0x000fe40007fde0ff */
[----:B------:R-:W-:Y:S02]  /*0940*/  LEA.HI R12, R33, R12, RZ, 0xa ;  /* 0x0000000c210c7211 */ /* 0x000fe400078f50ff */
[----:B------:R-:W-:Y:S01]  /*0950*/  LOP3.LUT R33, R30, 0xffffffe0, RZ, 0xc0, !PT ;  /* 0xffffffe01e217812 */ /* 0x000fe200078ec0ff */
[C---:B------:R-:W-:Y:S01]  /*0960*/  IMAD.X R57, R25.reuse, 0x1, R11, P5 ;  /* 0x0000000119397824 */ /* 0x040fe200028e060b */
[----:B------:R-:W-:Y:S01]  /*0970*/  IADD3.X R53, R25, R8, RZ, P4, !PT ;  /* 0x0000000819357210 */ /* 0x000fe200027fe4ff */
[C---:B------:R-:W-:Y:S01]  /*0980*/  IMAD.X R15, R25.reuse, 0x1, R9, P3 ;  /* 0x00000001190f7824 */ /* 0x040fe200018e0609 */
[----:B------:R-:W-:Y:S01]  /*0990*/  IADD3.X R55, R25, R40, RZ, P2, !PT ;  /* 0x0000002819377210 */ /* 0x000fe200017fe4ff */
[C---:B------:R-:W-:Y:S01]  /*09a0*/  IMAD.X R17, R25.reuse, 0x1, R46, P1 ;  /* 0x0000000119117824 */ /* 0x040fe200008e062e */
[----:B------:R-:W-:Y:S01]  /*09b0*/  IADD3.X R59, R25, R44, RZ, P0, !PT ;  /* 0x0000002c193b7210 */ /* 0x000fe200007fe4ff */
[----:B------:R-:W-:-:S02]  /*09c0*/  IMAD.X R39, R25, 0x1, R42, P6 ;  /* 0x0000000119277824 */ /* 0x000fc400030e062a */
[----:B------:R-:W-:Y:S02]  /*09d0*/  IMAD.IADD R33, R18, 0x1, -R33 ;  /* 0x0000000112217824 */ /* 0x000fe400078e0a21 */
[----:B------:R-:W-:-:S04]  /*09e0*/  IMAD.WIDE R60, R26, 0x4, R60 ;  /* 0x000000041a3c7825 */ /* 0x000fc800078e023c */
[C---:B------:R-:W-:Y:S01]  /*09f0*/  IMAD.WIDE R50, R26.reuse, 0x4, R50 ;  /* 0x000000041a327825 */ /* 0x040fe200078e0232 */
[----:B------:R0:W2:Y:S03]  /*0a00*/  LDG.E.EL R34, desc[UR4][R60.64] ;  /* 0x000000043c227981 */ /* 0x0000a6000c2e1900 */
[C---:B------:R-:W-:Y:S01]  /*0a10*/  IMAD.WIDE R56, R26.reuse, 0x4, R56 ;  /* 0x000000041a387825 */ /* 0x040fe200078e0238 */
[----:B------:R-:W2:Y:S03]  /*0a20*/  LDG.E.EL R25, desc[UR4][R50.64] ;  /* 0x0000000432197981 */ /* 0x000ea6000c2e1900 */
[----:B------:R-:W-:-:S04]  /*0a30*/  IMAD.WIDE R52, R26, 0x4, R52 ;  /* 0x000000041a347825 */ /* 0x000fc800078e0234 */
[----:B------:R-:W-:-:S04]  /*0a40*/  IMAD.WIDE R14, R26, 0x4, R14 ;  /* 0x000000041a0e7825 */ /* 0x000fc800078e020e */
[C---:B------:R-:W-:Y:S01]  /*0a50*/  IMAD.WIDE R54, R26.reuse, 0x4, R54 ;  /* 0x000000041a367825 */ /* 0x040fe200078e0236 */
[----:B------:R-:W-:Y:S01]  /*0a60*/  SHF.R.S32.HI R12, RZ, 0xa, R12 ;  /* 0x0000000aff0c7819 */ /* 0x000fe2000001140c */
[----:B------:R-:W2:Y:S02]  /*0a70*/  LDG.E.EL R14, desc[UR4][R14.64] ;  /* 0x000000040e0e7981 */ /* 0x000ea4000c2e1900 */
[----:B------:R-:W-:-:S04]  /*0a80*/  IMAD.WIDE R16, R26, 0x4, R16 ;  /* 0x000000041a107825 */ /* 0x000fc800078e0210 */
[C---:B------:R-:W-:Y:S02]  /*0a90*/  IMAD.WIDE R58, R26.reuse, 0x4, R58 ;  /* 0x000000041a3a7825 */ /* 0x040fe400078e023a */
[----:B------:R-:W2:Y:S02]  /*0aa0*/  LDG.E.EL R16, desc[UR4][R16.64] ;  /* 0x0000000410107981 */ /* 0x000ea4000c2e1900 */
[----:B------:R-:W-:-:S04]  /*0ab0*/  IMAD.WIDE R26, R26, 0x4, R38 ;  /* 0x000000041a1a7825 */ /* 0x000fc800078e0226 */
[C---:B------:R-:W-:Y:S02]  /*0ac0*/  IMAD.WIDE R38, R33.reuse, 0x8, R36 ;  /* 0x0000000821267825 */ /* 0x040fe400078e0224 */
[----:B------:R-:W2:Y:S04]  /*0ad0*/  LDG.E.EL R36, desc[UR4][R56.64] ;  /* 0x0000000438247981 */ /* 0x000ea8000c2e1900 */
[----:B------:R-:W2:Y:S01]  /*0ae0*/  LDG.E.EL.64 R38, desc[UR4][R38.64] ;  /* 0x0000000426267981 */ /* 0x000ea2000c2e1b00 */
[----:B0-----:R-:W-:-:S03]  /*0af0*/  IMAD.WIDE R60, R33, 0x8, R28 ;  /* 0x00000008213c7825 */ /* 0x001fc600078e021c */
[----:B------:R0:W3:Y:S04]  /*0b00*/  LDG.E.EL R29, desc[UR4][R52.64] ;  /* 0x00000004341d7981 */ /* 0x0000e8000c2e1900 */
[----:B------:R1:W3:Y:S01]  /*0b10*/  LDG.E.EL.64 R50, desc[UR4][R60.64] ;  /* 0x000000043c327981 */ /* 0x0002e2000c2e1b00 */
[----:B------:R-:W-:-:S03]  /*0b20*/  IMAD.HI R18, R12, 0x2aaaaaab, RZ ;  /* 0x2aaaaaab0c127827 */ /* 0x000fc600078e02ff */
[----:B------:R-:W3:Y:S02]  /*0b30*/  LDG.E.EL R28, desc[UR4][R54.64] ;  /* 0x00000004361c7981 */ /* 0x000ee4000c2e1900 */
[----:B------:R-:W-:Y:S02]  /*0b40*/  SHF.R.U32.HI R37, RZ, 0x1f, R18 ;  /* 0x0000001fff257819 */ /* 0x000fe40000011612 */
[----:B------:R-:W3:Y:S02]  /*0b50*/  LDG.E.EL R27, desc[UR4][R26.64] ;  /* 0x000000041a1b7981 */ /* 0x000ee4000c2e1900 */
[----:B------:R-:W-:Y:S02]  /*0b60*/  LEA.HI R37, R18, R37, RZ, 0x1e ;  /* 0x0000002512257211 */ /* 0x000fe400078ff0ff */
[----:B------:R-:W3:Y:S03]  /*0b70*/  LDG.E.EL R18, desc[UR4][R58.64] ;  /* 0x000000043a127981 */ /* 0x000ee6000c2e1900 */
[----:B------:R-:W-:Y:S01]  /*0b80*/  IMAD R45, R37, -0x18, R12 ;  /* 0xffffffe8252d7824 */ /* 0x000fe200078e020c */
[----:B--2---:R-:W-:-:S04]  /*0b90*/  SHF.R.U32.HI R41, RZ, 0x1b, R39 ;  /* 0x0000001bff297819 */ /* 0x004fc80000011627 */
[----:B------:R-:W-:-:S04]  /*0ba0*/  LOP3.LUT R41, R41, 0x10, RZ, 0xc0, !PT ;  /* 0x0000001029297812 */ /* 0x000fc800078ec0ff */
[----:B------:R-:W-:-:S04]  /*0bb0*/  IADD3 R41, P0, R38, R41, RZ ;  /* 0x0000002926297210 */ /* 0x000fc80007f1e0ff */
[----:B------:R-:W-:Y:S01]  /*0bc0*/  IADD3.X R38, RZ, R39, RZ, P0, !PT ;  /* 0x00000027ff267210 */ /* 0x000fe200007fe4ff */
[----:B------:R-:W-:-:S03]  /*0bd0*/  IMAD.SHL.U32 R30, R41, 0x40, RZ ;  /* 0x00000040291e7824 */ /* 0x000fc600078e00ff */
[----:B------:R-:W-:Y:S02]  /*0be0*/  SHF.L.U64.HI R39, R41, 0x6, R38 ;  /* 0x0000000629277819 */ /* 0x000fe40000010226 */
[----:B0-----:R-:W-:Y:S02]  /*0bf0*/  IADD3 R52, P0, R30, R23, RZ ;  /* 0x000000171e347210 */ /* 0x001fe40007f1e0ff */
[----:B------:R-:W-:-:S03]  /*0c00*/  SHF.L.U32 R41, R12, 0x8, RZ ;  /* 0x000000080c297819 */ /* 0x000fc600000006ff */
[----:B------:R-:W-:Y:S01]  /*0c10*/  IMAD.X R53, R39, 0x1, R24, P0 ;  /* 0x0000000127357824 */ /* 0x000fe200000e0618 */
[----:B-1----:R-:W-:Y:S01]  /*0c20*/  IADD3 R60, P0, R30, R20, RZ ;  /* 0x000000141e3c7210 */ /* 0x002fe20007f1e0ff */
[----:B------:R-:W-:Y:S01]  /*0c30*/  IMAD.WIDE R52, R41, 0x4, R52 ;  /* 0x0000000429347825 */ /* 0x000fe200078e0234 */
[----:B---3--:R-:W-:Y:S02]  /*0c40*/  SHF.R.U32.HI R43, RZ, 0x1b, R51 ;  /* 0x0000001bff2b7819 */ /* 0x008fe40000011633 */
[----:B------:R-:W-:Y:S02]  /*0c50*/  IADD3.X R61, R39, R11, RZ, P0, !PT ;  /* 0x0000000b273d7210 */ /* 0x000fe400007fe4ff */
[----:B------:R0:W2:Y:S01]  /*0c60*/  LDG.E.EL R15, desc[UR4][R52.64] ;  /* 0x00000004340f7981 */ /* 0x0000a2000c2e1900 */
[----:B------:R-:W-:Y:S02]  /*0c70*/  LOP3.LUT R43, R43, 0x10, RZ, 0xc0, !PT ;  /* 0x000000102b2b7812 */ /* 0x000fe400078ec0ff */
[----:B0-----:R-:W-:-:S05]  /*0c80*/  IADD3 R52, P0, R35, R30, RZ ;  /* 0x0000001e23347210 */ /* 0x001fca0007f1e0ff */
[----:B------:R-:W-:Y:S01]  /*0c90*/  IMAD.X R53, R40, 0x1, R39, P0 ;  /* 0x0000000128357824 */ /* 0x000fe200000e0627 */
[----:B------:R-:W-:Y:S02]  /*0ca0*/  IADD3 R43, P0, R50, R43, RZ ;  /* 0x0000002b322b7210 */ /* 0x000fe40007f1e0ff */
[----:B------:R-:W-:Y:S02]  /*0cb0*/  IADD3 R56, P1, R30, R10, RZ ;  /* 0x0000000a1e387210 */ /* 0x000fe40007f3e0ff */
[----:B------:R-:W-:Y:S01]  /*0cc0*/  IADD3.X R50, RZ, R51, RZ, P0, !PT ;  /* 0x00000033ff327210 */ /* 0x000fe200007fe4ff */
[----:B------:R-:W-:Y:S02]  /*0cd0*/  IMAD.SHL.U32 R48, R43, 0x40, RZ ;  /* 0x000000402b307824 */ /* 0x000fe400078e00ff */
[----:B------:R-:W-:Y:S01]  /*0ce0*/  IMAD.X R57, R39, 0x1, R8, P1 ;  /* 0x0000000127397824 */ /* 0x000fe200008e0608 */
[----:B------:R-:W-:Y:S02]  /*0cf0*/  SHF.L.U64.HI R43, R43, 0x6, R50 ;  /* 0x000000062b2b7819 */ /* 0x000fe40000010232 */
[----:B------:R-:W-:-:S02]  /*0d00*/  IADD3 R50, P1, R48, R23, RZ ;  /* 0x0000001730327210 */ /* 0x000fc40007f3e0ff */
[----:B------:R-:W-:Y:S01]  /*0d10*/  IADD3 R54, P2, R30, R21, RZ ;  /* 0x000000151e367210 */ /* 0x000fe20007f5e0ff */
[----:B------:R-:W-:Y:S01]  /*0d20*/  IMAD.WIDE R56, R41, 0x4, R56 ;  /* 0x0000000429387825 */ /* 0x000fe200078e0238 */
[----:B------:R-:W-:-:S03]  /*0d30*/  IADD3.X R51, R43, R24, RZ, P1, !PT ;  /* 0x000000182b337210 */ /* 0x000fc60000ffe4ff */
[----:B------:R-:W-:Y:S01]  /*0d40*/  IMAD.WIDE R58, R41, 0x4, R52 ;  /* 0x00000004293a7825 */ /* 0x000fe200078e0234 */
[----:B------:R-:W-:Y:S01]  /*0d50*/  IADD3 R52, P0, R31, R30, RZ ;  /* 0x0000001e1f347210 */ /* 0x000fe20007f1e0ff */
[----:B------:R0:W3:Y:S01]  /*0d60*/  LDG.E.EL R17, desc[UR4][R56.64] ;  /* 0x0000000438117981 */ /* 0x0000e2000c2e1900 */
[----:B------:R-:W-:-:S03]  /*0d70*/  IADD3.X R55, R39, R9, RZ, P2, !PT ;  /* 0x0000000927377210 */ /* 0x000fc600017fe4ff */
[----:B------:R-:W-:Y:S02]  /*0d80*/  IMAD.X R53, R46, 0x1, R39, P0 ;  /* 0x000000012e357824 */ /* 0x000fe400000e0627 */
[C---:B------:R-:W-:Y:S01]  /*0d90*/  IMAD.WIDE R60, R41.reuse, 0x4, R60 ;  /* 0x00000004293c7825 */ /* 0x040fe200078e023c */
[----:B------:R-:W-:Y:S01]  /*0da0*/  IADD3 R20, P6, R48, R20, RZ ;  /* 0x0000001430147210 */ /* 0x000fe20007fde0ff */
[----:B------:R-:W2:Y:S02]  /*0db0*/  LDG.E.EL R38, desc[UR4][R58.64] ;  /* 0x000000043a267981 */ /* 0x000ea4000c2e1900 */
[C---:B0-----:R-:W-:Y:S01]  /*0dc0*/  IMAD.WIDE R56, R41.reuse, 0x4, R50 ;  /* 0x0000000429387825 */ /* 0x041fe200078e0232 */
[----:B------:R-:W-:Y:S01]  /*0dd0*/  IADD3 R50, P0, R49, R30, RZ ;  /* 0x0000001e31327210 */ /* 0x000fe20007f1e0ff */
[----:B------:R0:W2:Y:S02]  /*0de0*/  LDG.E.EL R12, desc[UR4][R60.64] ;  /* 0x000000043c0c7981 */ /* 0x0000a4000c2e1900 */
[C---:B------:R-:W-:Y:S01]  /*0df0*/  IMAD.WIDE R54, R41.reuse, 0x4, R54 ;  /* 0x0000000429367825 */ /* 0x040fe200078e0236 */
[----:B------:R-:W-:Y:S01]  /*0e00*/  IADD3.X R51, R44, R39, RZ, P0, !PT ;  /* 0x000000272c337210 */ /* 0x000fe200007fe4ff */
[----:B------:R-:W2:Y:S04]  /*0e10*/  LDG.E.EL R37, desc[UR4][R56.64] ;  /* 0x0000000438257981 */ /* 0x000ea8000c2e1900 */
[----:B------:R1:W2:Y:S01]  /*0e20*/  LDG.E.EL R26, desc[UR4][R54.64] ;  /* 0x00000004361a7981 */ /* 0x0002a2000c2e1900 */
[----:B0-----:R-:W-:Y:S01]  /*0e30*/  IMAD.WIDE R60, R41, 0x4, R50 ;  /* 0x00000004293c7825 */ /* 0x001fe200078e0232 */
[----:B------:R-:W-:-:S03]  /*0e40*/  IADD3 R50, P2, R48, R21, RZ ;  /* 0x0000001530327210 */ /* 0x000fc60007f5e0ff */
[----:B-1----:R-:W-:Y:S01]  /*0e50*/  IMAD.WIDE R54, R41, 0x4, R52 ;  /* 0x0000000429367825 */ /* 0x002fe200078e0234 */
[----:B------:R-:W-:Y:S01]  /*0e60*/  IADD3 R10, P3, R48, R10, RZ ;  /* 0x0000000a300a7210 */ /* 0x000fe20007f7e0ff */
[----:B------:R-:W2:Y:S01]  /*0e70*/  LDG.E.EL R24, desc[UR4][R60.64] ;  /* 0x000000043c187981 */ /* 0x000ea2000c2e1900 */
[----:B------:R-:W-:Y:S01]  /*0e80*/  IADD3 R52, P5, R48, R35, RZ ;  /* 0x0000002330347210 */ /* 0x000fe20007fbe0ff */
[----:B------:R-:W-:Y:S01]  /*0e90*/  IMAD.X R21, R43, 0x1, R11, P6 ;  /* 0x000000012b157824 */ /* 0x000fe200030e060b */
[----:B------:R-:W-:Y:S01]  /*0ea0*/  IADD3 R56, P0, R48, R49, RZ ;  /* 0x0000003130387210 */ /* 0x000fe20007f1e0ff */
[----:B------:R0:W2:Y:S01]  /*0eb0*/  LDG.E.EL R23, desc[UR4][R54.64] ;  /* 0x0000000436177981 */ /* 0x0000a2000c2e1900 */
[----:B------:R-:W-:Y:S02]  /*0ec0*/  IADD3 R58, P6, R48, R47, RZ ;  /* 0x0000002f303a7210 */ /* 0x000fe40007fde0ff */
[----:B0-----:R-:W-:Y:S02]  /*0ed0*/  IADD3 R54, P4, R48, R31, RZ ;  /* 0x0000001f30367210 */ /* 0x001fe40007f9e0ff */
[----:B------:R-:W0:Y:S02]  /*0ee0*/  LDC.64 R48, c[0x0][0x230] ;  /* 0x00008c00ff307b82 */ /* 0x000e240000000a00 */
[----:B0-----:R-:W-:-:S05]  /*0ef0*/  IMAD.WIDE R60, R7, 0x4, R48 ;  /* 0x00000004073c7825 */ /* 0x001fca00078e0230 */
[----:B------:R-:W2:Y:S01]  /*0f00*/  LDG.E.EL R7, desc[UR4][R60.64] ;  /* 0x000000043c077981 */ /* 0x000ea2000c2e1900 */
[----:B------:R-:W-:Y:S01]  /*0f10*/  IADD3.X R11, R43, R8, RZ, P3, !PT ;  /* 0x000000082b0b7210 */ /* 0x000fe20001ffe4ff */
[----:B------:R-:W-:Y:S02]  /*0f20*/  IMAD.X R51, R43, 0x1, R9, P2 ;  /* 0x000000012b337824 */ /* 0x000fe400010e0609 */
[----:B------:R-:W0:Y:S01]  /*0f30*/  LDC.64 R8, c[0x0][0x240] ;  /* 0x00009000ff087b82 */ /* 0x000e220000000a00 */
[----:B------:R-:W-:Y:S01]  /*0f40*/  IMAD.WIDE R20, R41, 0x4, R20 ;  /* 0x0000000429147825 */ /* 0x000fe200078e0214 */
[----:B------:R-:W-:-:S03]  /*0f50*/  IADD3.X R53, R43, R40, RZ, P5, !PT ;  /* 0x000000282b357210 */ /* 0x000fc60002ffe4ff */
[----:B------:R-:W-:Y:S02]  /*0f60*/  IMAD.X R55, R43, 0x1, R46, P4 ;  /* 0x000000012b377824 */ /* 0x000fe400020e062e */
[----:B------:R-:W-:Y:S01]  /*0f70*/  IMAD.WIDE R48, R45, 0x4, R48 ;  /* 0x000000042d307825 */ /* 0x000fe200078e0230 */
[----:B------:R-:W3:Y:S03]  /*0f80*/  LDG.E.EL R20, desc[UR4][R20.64] ;  /* 0x0000000414147981 */ /* 0x000ee6000c2e1900 */
[C---:B------:R-:W-:Y:S01]  /*0f90*/  IMAD.WIDE R54, R41.reuse, 0x4, R54 ;  /* 0x0000000429367825 */ /* 0x040fe200078e0236 */
[----:B------:R-:W-:Y:S01]  /*0fa0*/  IADD3 R30, P1, R47, R30, RZ ;  /* 0x0000001e2f1e7210 */ /* 0x000fe20007f3e0ff */
[----:B------:R-:W3:Y:S02]  /*0fb0*/  LDG.E.EL R49, desc[UR4][R48.64] ;  /* 0x0000000430317981 */ /* 0x000ee4000c2e1900 */
[----:B------:R-:W-:-:S02]  /*0fc0*/  IMAD.WIDE R52, R41, 0x4, R52 ;  /* 0x0000000429347825 */ /* 0x000fc400078e0234 */
[----:B------:R-:W3:Y:S02]  /*0fd0*/  LDG.E.EL R55, desc[UR4][R54.64] ;  /* 0x0000000436377981 */ /* 0x000ee4000c2e1900 */
[----:B------:R-:W-:Y:S02]  /*0fe0*/  IMAD.X R57, R43, 0x1, R44, P0 ;  /* 0x000000012b397824 */ /* 0x000fe400000e062c */
[----:B------:R-:W3:Y:S01]  /*0ff0*/  LDG.E.EL R40, desc[UR4][R52.64] ;  /* 0x0000000434287981 */ /* 0x000ee2000c2e1900 */
[C---:B------:R-:W-:Y:S01]  /*1000*/  IMAD.WIDE R46, R41.reuse, 0x4, R10 ;  /* 0x00000004292e7825 */ /* 0x040fe200078e020a */
[----:B------:R-:W-:Y:S02]  /*1010*/  IADD3.X R31, R42, R39, RZ, P1, !PT ;  /* 0x000000272a1f7210 */ /* 0x000fe40000ffe4ff */
[----:B------:R-:W-:Y:S01]  /*1020*/  IADD3.X R59, R43, R42, RZ, P6, !PT ;  /* 0x0000002a2b3b7210 */ /* 0x000fe200037fe4ff */
[C---:B------:R-:W-:Y:S01]  /*1030*/  IMAD.WIDE R56, R41.reuse, 0x4, R56 ;  /* 0x0000000429387825 */ /* 0x040fe200078e0238 */
[----:B------:R-:W1:Y:S01]  /*1040*/  LDC.64 R42, c[0x0][0x250] ;  /* 0x00009400ff2a7b82 */ /* 0x000e620000000a00 */
[----:B------:R-:W3:Y:S02]  /*1050*/  LDG.E.EL R46, desc[UR4][R46.64] ;  /* 0x000000042e2e7981 */ /* 0x000ee4000c2e1900 */
[----:B------:R-:W-:-:S02]  /*1060*/  IMAD.WIDE R50, R41, 0x4, R50 ;  /* 0x0000000429327825 */ /* 0x000fc400078e0232 */
[----:B------:R-:W3:Y:S02]  /*1070*/  LDG.E.EL R56, desc[UR4][R56.64] ;  /* 0x0000000438387981 */ /* 0x000ee4000c2e1900 */
[C---:B------:R-:W-:Y:S02]  /*1080*/  IMAD.WIDE R30, R41.reuse, 0x4, R30 ;  /* 0x00000004291e7825 */ /* 0x040fe400078e021e */
[----:B------:R-:W3:Y:S02]  /*1090*/  LDG.E.EL R50, desc[UR4][R50.64] ;  /* 0x0000000432327981 */ /* 0x000ee4000c2e1900 */
[----:B------:R-:W-:Y:S02]  /*10a0*/  IMAD.WIDE R58, R41, 0x4, R58 ;  /* 0x00000004293a7825 */ /* 0x000fe400078e023a */
[----:B------:R-:W3:Y:S02]  /*10b0*/  LDG.E.EL R30, desc[UR4][R30.64] ;  /* 0x000000041e1e7981 */ /* 0x000ee4000c2e1900 */
[----:B0-----:R-:W-:-:S02]  /*10c0*/  IMAD.WIDE R8, R22, 0x4, R8 ;  /* 0x0000000416087825 */ /* 0x001fc400078e0208 */
[----:B------:R-:W3:Y:S04]  /*10d0*/  LDG.E.EL R58, desc[UR4][R58.64] ;  /* 0x000000043a3a7981 */ /* 0x000ee8000c2e1900 */
[----:B------:R-:W3:Y:S01]  /*10e0*/  LDG.E.EL.128 R8, desc[UR4][R8.64] ;  /* 0x0000000408087981 */ /* 0x000ee2000c2e1d00 */
[----:B-1----:R-:W-:-:S04]  /*10f0*/  IMAD.WIDE R44, R0, 0x4, R42 ;  /* 0x00000004002c7825 */ /* 0x002fc800078e022a */
[----:B------:R-:W-:Y:S02]  /*1100*/  IMAD.WIDE R42, R33, 0x4, R42 ;  /* 0x00000004212a7825 */ /* 0x000fe400078e022a */
[----:B------:R-:W3:Y:S04]  /*1110*/  LDG.E.EL R44, desc[UR4][R44.64] ;  /* 0x000000042c2c7981 */ /* 0x000ee8000c2e1900 */
[----:B------:R-:W3:Y:S01]  /*1120*/  LDG.E.EL R42, desc[UR4][R42.64] ;  /* 0x000000042a2a7981 */ /* 0x000ee2000c2e1900 */
[----:B------:R-:W-:Y:S02]  /*1130*/  FSETP.GT.AND P3, PT, R25, RZ, PT ;  /* 0x000000ff1900720b */ /* 0x000fe40003f64000 */
[----:B-----5:R-:W-:Y:S02]  /*1140*/  FSETP.GT.AND P1, PT, R5, RZ, PT ;  /* 0x000000ff0500720b */ /* 0x020fe40003f24000 */
[----:B------:R-:W-:-:S02]  /*1150*/  FSETP.GT.AND P0, PT, R28, RZ, PT ;  /* 0x000000ff1c00720b */ /* 0x000fc40003f04000 */
[----:B------:R-:W-:Y:S02]  /*1160*/  FSETP.GT.AND P4, PT, R32, RZ, PT ;  /* 0x000000ff2000720b */ /* 0x000fe40003f84000 */
[----:B------:R-:W-:Y:S02]  /*1170*/  FSETP.GT.AND P2, PT, R36, RZ, PT ;  /* 0x000000ff2400720b */ /* 0x000fe40003f44000 */
[----:B------:R-:W-:Y:S02]  /*1180*/  FSETP.GT.AND P6, PT, R16, RZ, PT ;  /* 0x000000ff1000720b */ /* 0x000fe40003fc4000 */
[----:B------:R-:W-:Y:S01]  /*1190*/  FSETP.GT.AND P5, PT, R2, RZ, PT ;  /* 0x000000ff0200720b */ /* 0x000fe20003fa4000 */
[----:B--2---:R-:W-:Y:S01]  /*11a0*/  @!P3 FMUL R25, R7, R25 ;  /* 0x000000190719b220 */ /* 0x004fe20000400000 */
[----:B----4-:R-:W-:Y:S01]  /*11b0*/  FSETP.GT.AND P3, PT, R13, RZ, PT ;  /* 0x000000ff0d00720b */ /* 0x010fe20003f64000 */
[----:B------:R-:W-:Y:S01]  /*11c0*/  @!P1 FMUL R5, R7, R5 ;  /* 0x0000000507059220 */ /* 0x000fe20000400000 */
[----:B------:R-:W-:Y:S01]  /*11d0*/  FSETP.GT.AND P1, PT, R29, RZ, PT ;  /* 0x000000ff1d00720b */ /* 0x000fe20003f24000 */
[----:B------:R-:W-:-:S02]  /*11e0*/  @!P0 FMUL R28, R7, R28 ;  /* 0x0000001c071c8220 */ /* 0x000fc40000400000 */
[----:B------:R-:W-:Y:S01]  /*11f0*/  @!P4 FMUL R32, R7, R32 ;  /* 0x000000200720c220 */ /* 0x000fe20000400000 */
[----:B------:R-:W-:Y:S02]  /*1200*/  FSETP.GT.AND P0, PT, R18, RZ, PT ;  /* 0x000000ff1200720b */ /* 0x000fe40003f04000 */
[----:B------:R-:W-:Y:S01]  /*1210*/  FSETP.GT.AND P4, PT, R3, RZ, PT ;  /* 0x000000ff0300720b */ /* 0x000fe20003f84000 */
[----:B------:R-:W-:Y:S01]  /*1220*/  @!P2 FMUL R36, R7, R36 ;  /* 0x000000240724a220 */ /* 0x000fe20000400000 */
[----:B------:R-:W-:-:S03]  /*1230*/  FSETP.GT.AND P2, PT, R34, RZ, PT ;  /* 0x000000ff2200720b */ /* 0x000fc60003f44000 */
[C---:B------:R-:W-:Y:S01]  /*1240*/  @!P3 FMUL R13, R7.reuse, R13 ;  /* 0x0000000d070db220 */ /* 0x040fe20000400000 */
[----:B------:R-:W-:Y:S01]  /*1250*/  FSETP.GT.AND P3, PT, R14, RZ, PT ;  /* 0x000000ff0e00720b */ /* 0x000fe20003f64000 */
[----:B------:R-:W-:Y:S01]  /*1260*/  @!P1 FMUL R29, R7, R29 ;  /* 0x0000001d071d9220 */ /* 0x000fe20000400000 */
[----:B------:R-:W-:Y:S01]  /*1270*/  FSETP.GT.AND P1, PT, R27, RZ, PT ;  /* 0x000000ff1b00720b */ /* 0x000fe20003f24000 */
[C---:B------:R-:W-:Y:S01]  /*1280*/  @!P6 FMUL R16, R7.reuse, R16 ;  /* 0x000000100710e220 */ /* 0x040fe20000400000 */
[C---:B------:R-:W-:Y:S01]  /*1290*/  @!P5 FMUL R2, R7.reuse, R2 ;  /* 0x000000020702d220 */ /* 0x040fe20000400000 */
[C---:B------:R-:W-:Y:S02]  /*12a0*/  @!P0 FMUL R18, R7.reuse, R18 ;  /* 0x0000001207128220 */ /* 0x040fe40000400000 */
[----:B------:R-:W-:Y:S01]  /*12b0*/  @!P4 FMUL R3, R7, R3 ;  /* 0x000000030703c220 */ /* 0x000fe20000400000 */
[----:B------:R-:W-:Y:S02]  /*12c0*/  FSETP.GT.AND P6, PT, R6, RZ, PT ;  /* 0x000000ff0600720b */ /* 0x000fe40003fc4000 */
[----:B------:R-:W-:-:S02]  /*12d0*/  FSETP.GT.AND P5, PT, R19, RZ, PT ;  /* 0x000000ff1300720b */ /* 0x000fc40003fa4000 */
[----:B------:R-:W-:Y:S02]  /*12e0*/  FSETP.GT.AND P0, PT, R15, RZ, PT ;  /* 0x000000ff0f00720b */ /* 0x000fe40003f04000 */
[----:B------:R-:W-:Y:S01]  /*12f0*/  FSETP.GT.AND P4, PT, R38, RZ, PT ;  /* 0x000000ff2600720b */ /* 0x000fe20003f84000 */
[C---:B------:R-:W-:Y:S01]  /*1300*/  @!P3 FMUL R14, R7.reuse, R14 ;  /* 0x0000000e070eb220 */ /* 0x040fe20000400000 */
[----:B------:R-:W-:Y:S01]  /*1310*/  @!P2 FMUL R34, R7, R34 ;  /* 0x000000220722a220 */ /* 0x000fe20000400000 */
[----:B------:R-:W-:Y:S01]  /*1320*/  FSETP.GT.AND P3, PT, R23, RZ, PT ;  /* 0x000000ff1700720b */ /* 0x000fe20003f64000 */
[----:B------:R-:W-:Y:S01]  /*1330*/  @!P1 FMUL R27, R7, R27 ;  /* 0x0000001b071b9220 */ /* 0x000fe20000400000 */
[----:B------:R-:W-:Y:S02]  /*1340*/  FSETP.GT.AND P2, PT, R37, RZ, PT ;  /* 0x000000ff2500720b */ /* 0x000fe40003f44000 */
[----:B---3--:R-:W-:Y:S01]  /*1350*/  FSETP.GT.AND P1, PT, R20, RZ, PT ;  /* 0x000000ff1400720b */ /* 0x008fe20003f24000 */
[C---:B------:R-:W-:Y:S01]  /*1360*/  @!P6 FMUL R6, R7.reuse, R6 ;  /* 0x000000060706e220 */ /* 0x040fe20000400000 */
[----:B------:R-:W-:Y:S01]  /*1370*/  @!P5 FMUL R19, R7, R19 ;  /* 0x000000130713d220 */ /* 0x000fe20000400000 */
[----:B------:R-:W-:Y:S01]  /*1380*/  FSETP.GT.AND P6, PT, R40, RZ, PT ;  /* 0x000000ff2800720b */ /* 0x000fe20003fc4000 */
[C---:B------:R-:W-:Y:S01]  /*1390*/  @!P0 FMUL R15, R49.reuse, R15 ;  /* 0x0000000f310f8220 */ /* 0x040fe20000400000 */
[----:B------:R-:W-:Y:S01]  /*13a0*/  FSETP.GT.AND P5, PT, R12, RZ, PT ;  /* 0x000000ff0c00720b */ /* 0x000fe20003fa4000 */
[----:B------:R-:W-:Y:S01]  /*13b0*/  @!P4 FMUL R38, R49, R38 ;  /* 0x000000263126c220 */ /* 0x000fe20000400000 */
[----:B------:R-:W-:-:S02]  /*13c0*/  FSETP.GT.AND P0, PT, R55, RZ, PT ;  /* 0x000000ff3700720b */ /* 0x000fc40003f04000 */
[----:B------:R-:W-:Y:S01]  /*13d0*/  FSETP.GT.AND P4, PT, R17, RZ, PT ;  /* 0x000000ff1100720b */ /* 0x000fe20003f84000 */
[C---:B------:R-:W-:Y:S01]  /*13e0*/  @!P3 FMUL R23, R49.reuse, R23 ;  /* 0x000000173117b220 */ /* 0x040fe20000400000 */
[C---:B------:R-:W-:Y:S01]  /*13f0*/  @!P2 FMUL R37, R49.reuse, R37 ;  /* 0x000000253125a220 */ /* 0x040fe20000400000 */
[----:B------:R-:W-:Y:S01]  /*1400*/  FSETP.GT.AND P3, PT, R24, RZ, PT ;  /* 0x000000ff1800720b */ /* 0x000fe20003f64000 */
[----:B------:R-:W-:Y:S01]  /*1410*/  @!P1 FMUL R20, R49, R20 ;  /* 0x0000001431149220 */ /* 0x000fe20000400000 */
[----:B------:R-:W-:Y:S01]  /*1420*/  FSETP.GT.AND P2, PT, R46, RZ, PT ;  /* 0x000000ff2e00720b */ /* 0x000fe20003f44000 */
[----:B------:R-:W-:Y:S01]  /*1430*/  FADD R32, -R5, R32 ;  /* 0x0000002005207221 */ /* 0x000fe20000000100 */
[----:B------:R-:W-:Y:S01]  /*1440*/  FSETP.GT.AND P1, PT, R56, RZ, PT ;  /* 0x000000ff3800720b */ /* 0x000fe20003f24000 */
[C---:B------:R-:W-:Y:S01]  /*1450*/  @!P6 FMUL R40, R49.reuse, R40 ;  /* 0x000000283128e220 */ /* 0x040fe20000400000 */
[C---:B------:R-:W-:Y:S01]  /*1460*/  @!P5 FMUL R12, R49.reuse, R12 ;  /* 0x0000000c310cd220 */ /* 0x040fe20000400000 */
[----:B------:R-:W-:Y:S01]  /*1470*/  FSETP.GT.AND P6, PT, R26, RZ, PT ;  /* 0x000000ff1a00720b */ /* 0x000fe20003fc4000 */
[C---:B------:R-:W-:Y:S01]  /*1480*/  @!P0 FMUL R55, R49.reuse, R55 ;  /* 0x0000003731378220 */ /* 0x040fe20000400000 */
[----:B------:R-:W-:Y:S01]  /*1490*/  FSETP.GT.AND P5, PT, R50, RZ, PT ;  /* 0x000000ff3200720b */ /* 0x000fe20003fa4000 */
[C---:B------:R-:W-:Y:S01]  /*14a0*/  @!P4 FMUL R17, R49.reuse, R17 ;  /* 0x000000113111c220 */ /* 0x040fe20000400000 */
[----:B------:R-:W-:Y:S01]  /*14b0*/  FSETP.GT.AND P0, PT, R30, RZ, PT ;  /* 0x000000ff1e00720b */ /* 0x000fe20003f04000 */
[----:B------:R-:W-:Y:S01]  /*14c0*/  FFMA R5, R8, R32, R5 ;  /* 0x0000002008057223 */ /* 0x000fe20000000005 */
[----:B------:R-:W-:Y:S01]  /*14d0*/  FSETP.GT.AND P4, PT, R58, RZ, PT ;  /* 0x000000ff3a00720b */ /* 0x000fe20003f84000 */
[----:B------:R-:W0:Y:S01]  /*14e0*/  LDC.64 R32, c[0x0][0x210] ;  /* 0x00008400ff207b82 */ /* 0x000e220000000a00 */
[----:B------:R-:W-:Y:S01]  /*14f0*/  FADD R7, -R2, R13 ;  /* 0x0000000d02077221 */ /* 0x000fe20000000100 */
[C---:B------:R-:W-:Y:S01]  /*1500*/  @!P3 FMUL R24, R49.reuse, R24 ;  /* 0x000000183118b220 */ /* 0x040fe20000400000 */
[----:B------:R-:W-:Y:S01]  /*1510*/  FADD R16, -R36, R16 ;  /* 0x0000001024107221 */ /* 0x000fe20000000100 */
[----:B------:R-:W-:Y:S01]  /*1520*/  FADD R13, -R12, R23 ;  /* 0x000000170c0d7221 */ /* 0x000fe20000000100 */
[----:B------:R-:W-:Y:S01]  /*1530*/  FADD R55, -R20, R55 ;  /* 0x0000003714377221 */ /* 0x000fe20000000100 */
[C---:B------:R-:W-:Y:S01]  /*1540*/  @!P2 FMUL R46, R49.reuse, R46 ;  /* 0x0000002e312ea220 */ /* 0x040fe20000400000 */
[----:B------:R-:W-:Y:S01]  /*1550*/  @!P1 FMUL R56, R49, R56 ;  /* 0x0000003831389220 */ /* 0x000fe20000400000 */
[C---:B------:R-:W-:Y:S01]  /*1560*/  FFMA R36, R9.reuse, R16, R36 ;  /* 0x0000001009247223 */ /* 0x040fe20000000024 */
[C---:B------:R-:W-:Y:S01]  /*1570*/  FFMA R7, R9.reuse, R7, R2 ;  /* 0x0000000709077223 */ /* 0x040fe20000000002 */
[C---:B------:R-:W-:Y:S01]  /*1580*/  FFMA R13, R9.reuse, R13, R12 ;  /* 0x0000000d090d7223 */ /* 0x040fe2000000000c */
[----:B------:R-:W-:Y:S01]  /*1590*/  FFMA R20, R9, R55, R20 ;  /* 0x0000003709147223 */ /* 0x000fe20000000014 */
[----:B------:R-:W-:Y:S01]  /*15a0*/  FADD R18, -R29, R18 ;  /* 0x000000121d127221 */ /* 0x000fe20000000100 */
[----:B------:R-:W-:Y:S01]  /*15b0*/  FADD R34, -R3, R34 ;  /* 0x0000002203227221 */ /* 0x000fe20000000100 */
[----:B------:R-:W-:Y:S01]  /*15c0*/  FADD R24, -R17, R24 ;  /* 0x0000001811187221 */ /* 0x000fe20000000100 */
[----:B------:R-:W-:Y:S01]  /*15d0*/  FADD R9, -R46, R56 ;  /* 0x000000382e097221 */ /* 0x000fe20000000100 */
[C---:B------:R-:W-:Y:S01]  /*15e0*/  @!P6 FMUL R26, R49.reuse, R26 ;  /* 0x0000001a311ae220 */ /* 0x040fe20000400000 */
[C---:B------:R-:W-:Y:S01]  /*15f0*/  @!P0 FMUL R30, R49.reuse, R30 ;  /* 0x0000001e311e8220 */ /* 0x040fe20000400000 */
[C---:B------:R-:W-:Y:S01]  /*1600*/  @!P5 FMUL R50, R49.reuse, R50 ;  /* 0x000000323132d220 */ /* 0x040fe20000400000 */
[----:B------:R-:W-:Y:S01]  /*1610*/  @!P4 FMUL R58, R49, R58 ;  /* 0x0000003a313ac220 */ /* 0x000fe20000400000 */
[----:B------:R-:W-:Y:S01]  /*1620*/  FADD R0, -R25, R28 ;  /* 0x0000001c19007221 */ /* 0x000fe20000000100 */
[C---:B------:R-:W-:Y:S01]  /*1630*/  FFMA R18, R10.reuse, R18, R29 ;  /* 0x000000120a127223 */ /* 0x040fe2000000001d */
[C---:B------:R-:W-:Y:S01]  /*1640*/  FFMA R3, R10.reuse, R34, R3 ;  /* 0x000000220a037223 */ /* 0x040fe20000000003 */
[C---:B------:R-:W-:Y:S01]  /*1650*/  FFMA R17, R10.reuse, R24, R17 ;  /* 0x000000180a117223 */ /* 0x040fe20000000011 */
[----:B------:R-:W-:Y:S01]  /*1660*/  FADD R38, -R15, R38 ;  /* 0x000000260f267221 */ /* 0x000fe20000000100 */
[----:B------:R-:W-:Y:S01]  /*1670*/  FFMA R10, R10, R9, R46 ;  /* 0x000000090a0a7223 */ /* 0x000fe2000000002e */
[----:B------:R-:W-:Y:S01]  /*1680*/  FADD R40, -R37, R40 ;  /* 0x0000002825287221 */ /* 0x000fe20000000100 */
[----:B------:R-:W-:Y:S01]  /*1690*/  FADD R19, -R6, R19 ;  /* 0x0000001306137221 */ /* 0x000fe20000000100 */
[----:B------:R-:W-:Y:S01]  /*16a0*/  FADD R27, -R14, R27 ;  /* 0x0000001b0e1b7221 */ /* 0x000fe20000000100 */
[----:B------:R-:W-:Y:S01]  /*16b0*/  FADD R21, -R26, R30 ;  /* 0x0000001e1a157221 */ /* 0x000fe20000000100 */
[----:B------:R-:W-:Y:S01]  /*16c0*/  FADD R9, -R50, R58 ;  /* 0x0000003a32097221 */ /* 0x000fe20000000100 */
[C---:B------:R-:W-:Y:S01]  /*16d0*/  FFMA R0, R8.reuse, R0, R25 ;  /* 0x0000000008007223 */ /* 0x040fe20000000019 */
[C---:B------:R-:W-:Y:S01]  /*16e0*/  FFMA R15, R8.reuse, R38, R15 ;  /* 0x00000026080f7223 */ /* 0x040fe2000000000f */
[----:B------:R-:W-:Y:S01]  /*16f0*/  FFMA R8, R8, R40, R37 ;  /* 0x0000002808087223 */ /* 0x000fe20000000025 */
        /* <DEDUP_REMOVED lines=8> */
[----:B------:R-:W-:Y:S01]  /*1780*/  FADD R8, -R15, R8 ;  /* 0x000000080f087221 */ /* 0x000fe20000000100 */
[----:B------:R-:W-:Y:S01]  /*1790*/  FADD R20, -R13, R20 ;  /* 0x000000140d147221 */ /* 0x000fe20000000100 */
[----:B------:R-:W-:Y:S01]  /*17a0*/  FADD R10, -R17, R10 ;  /* 0x0000000a110a7221 */ /* 0x000fe20000000100 */
[----:B------:R-:W-:Y:S01]  /*17b0*/  FADD R50, -R21, R50 ;  /* 0x0000003215327221 */ /* 0x000fe20000000100 */
[----:B0-----:R-:W-:-:S04]  /*17c0*/  IMAD.WIDE R32, R4, 0x4, R32 ;  /* 0x0000000404207825 */ /* 0x001fc800078e0220 */
[C---:B------:R-:W-:Y:S01]  /*17d0*/  FFMA R4, R44.reuse, R0, R5 ;  /* 0x000000002c047223 */ /* 0x040fe20000000005 */
[C---:B------:R-:W-:Y:S01]  /*17e0*/  FFMA R5, R44.reuse, R36, R7 ;  /* 0x000000242c057223 */ /* 0x040fe20000000007 */
[C---:B------:R-:W-:Y:S01]  /*17f0*/  FFMA R6, R44.reuse, R6, R3 ;  /* 0x000000062c067223 */ /* 0x040fe20000000003 */
[----:B------:R-:W-:Y:S01]  /*1800*/  FFMA R7, R44, R14, R19 ;  /* 0x0000000e2c077223 */ /* 0x000fe20000000013 */
[C---:B------:R-:W-:Y:S01]  /*1810*/  FFMA R8, R42.reuse, R8, R15 ;  /* 0x000000082a087223 */ /* 0x040fe2000000000f */
[C---:B------:R-:W-:Y:S01]  /*1820*/  FFMA R9, R42.reuse, R20, R13 ;  /* 0x000000142a097223 */ /* 0x040fe2000000000d */
[C---:B------:R-:W-:Y:S01]  /*1830*/  FFMA R10, R42.reuse, R10, R17 ;  /* 0x0000000a2a0a7223 */ /* 0x040fe20000000011 */
[----:B------:R-:W-:Y:S01]  /*1840*/  FFMA R11, R42, R50, R21 ;  /* 0x000000322a0b7223 */ /* 0x000fe20000000015 */
[----:B------:R-:W-:Y:S04]  /*1850*/  STG.E.128 desc[UR4][R32.64], R4 ;  /* 0x0000000420007986 */ /* 0x000fe8000c101d04 */
[----:B------:R-:W-:Y:S01]  /*1860*/  STG.E.128 desc[UR4][R32.64+0x800], R8 ;  /* 0x0008000820007986 */ /* 0x000fe2000c101d04 */
[----:B------:R-:W-:Y:S05]  /*1870*/  EXIT ;  /* 0x000000000000794d */ /* 0x000fea0003800000 */
.L_x_0:
[----:B------:R-:W-:-:S00]  /*1880*/  BRA `(.L_x_0) ;  /* 0xfffffffc00fc7947 */ /* 0x000fc0000383ffff */
[----:B------:R-:W-:-:S00]  /*1890*/  NOP ;  /* 0x0000000000007918 */ /* 0x000fc00000000000 */
        /* <DEDUP_REMOVED lines=14> */
.L_x_1:


//--------------------- .nv.constant0.triton_poi_fused__prelu_kernel__unsafe_index_add_mul_sub_59 --------------------------
	.section	.nv.constant0.triton_poi_fused__prelu_kernel__unsafe_index_add_mul_sub_59,"a",@progbits
	.sectionflags	@""
	.align	4
.nv.constant0.triton_poi_fused__prelu_kernel__unsafe_index_add_mul_sub_59:
	.zero		604
